//
// Generated by NVIDIA NVVM Compiler
//
// Compiler Build ID: CL-36424714
// Cuda compilation tools, release 13.0, V13.0.88
// Based on NVVM 20.0.0
//

.version 9.0
.target sm_100
.address_size 64

	// .globl	_Z14compute_kerneliiiidPd
.extern .func free
(
	.param .b64 free_param_0
)
;

.visible .entry _Z14compute_kerneliiiidPd(
	.param .u32 _Z14compute_kerneliiiidPd_param_0,
	.param .u32 _Z14compute_kerneliiiidPd_param_1,
	.param .u32 _Z14compute_kerneliiiidPd_param_2,
	.param .u32 _Z14compute_kerneliiiidPd_param_3,
	.param .f64 _Z14compute_kerneliiiidPd_param_4,
	.param .u64 .ptr .align 1 _Z14compute_kerneliiiidPd_param_5
)
{
	.reg .pred 	%p<39>;
	.reg .b32 	%r<118>;
	.reg .b64 	%rd<70>;
	.reg .b64 	%fd<47>;

	ld.param.u32 	%r53, [_Z14compute_kerneliiiidPd_param_0];
	ld.param.u32 	%r54, [_Z14compute_kerneliiiidPd_param_1];
	ld.param.u32 	%r55, [_Z14compute_kerneliiiidPd_param_2];
	ld.param.u32 	%r56, [_Z14compute_kerneliiiidPd_param_3];
	ld.param.u64 	%rd4, [_Z14compute_kerneliiiidPd_param_5];
	cvta.to.global.u64 	%rd1, %rd4;
	mov.u32 	%r57, %tid.x;
	mov.u32 	%r58, %ctaid.x;
	mov.u32 	%r1, %ntid.x;
	mad.lo.s32 	%r99, %r58, %r1, %r57;
	setp.ge.s32 	%p1, %r99, %r56;
	@%p1 bra 	$L__BB0_55;
	add.s32 	%r59, %r54, -1;
	mul.lo.s32 	%r3, %r59, %r53;
	mov.u32 	%r60, %nctaid.x;
	mul.lo.s32 	%r4, %r1, %r60;
	add.s32 	%r5, %r53, -1;
	and.b32  	%r6, %r53, 15;
	and.b32  	%r7, %r53, 7;
	add.s32 	%r8, %r7, -1;
	and.b32  	%r9, %r53, 3;
	and.b32  	%r10, %r53, 2147483632;
	and.b32  	%r11, %r53, 2147483640;
	and.b32  	%r12, %r53, 1;
	neg.s32 	%r13, %r10;
	cvt.u64.u32 	%rd35, %r53;
$L__BB0_2:
	mul.lo.s32 	%r15, %r99, %r55;
	{ // callseq 0, 0
	.param .b64 param0;
	call.uni 
	free, 
	(
	param0
	);
	} // callseq 0
	setp.ne.s32 	%p2, %r15, 0;
	@%p2 bra 	$L__BB0_15;
	setp.lt.s32 	%p13, %r53, 1;
	@%p13 bra 	$L__BB0_29;
	setp.lt.u32 	%p14, %r5, 7;
	mov.b32 	%r105, 0;
	@%p14 bra 	$L__BB0_7;
	mov.b32 	%r103, 0;
$L__BB0_6:
	.pragma "nounroll";
	add.s32 	%r71, %r103, %r53;
	mul.wide.u32 	%rd20, %r71, 8;
	add.s64 	%rd21, %rd1, %rd20;
	mov.b64 	%rd22, 0;
	st.global.u64 	[%rd21], %rd22;
	st.global.u64 	[%rd21+8], %rd22;
	st.global.u64 	[%rd21+16], %rd22;
	st.global.u64 	[%rd21+24], %rd22;
	st.global.u64 	[%rd21+32], %rd22;
	st.global.u64 	[%rd21+40], %rd22;
	st.global.u64 	[%rd21+48], %rd22;
	st.global.u64 	[%rd21+56], %rd22;
	add.s32 	%r103, %r103, 8;
	setp.ne.s32 	%p15, %r103, %r11;
	mov.u32 	%r105, %r11;
	@%p15 bra 	$L__BB0_6;
$L__BB0_7:
	setp.eq.s32 	%p16, %r7, 0;
	@%p16 bra 	$L__BB0_29;
	setp.lt.u32 	%p17, %r8, 3;
	@%p17 bra 	$L__BB0_10;
	add.s32 	%r72, %r105, %r53;
	mul.wide.u32 	%rd23, %r72, 8;
	add.s64 	%rd24, %rd1, %rd23;
	mov.b64 	%rd25, 0;
	st.global.u64 	[%rd24], %rd25;
	cvt.u64.u32 	%rd26, %r105;
	add.s64 	%rd28, %rd26, %rd35;
	shl.b64 	%rd29, %rd28, 3;
	add.s64 	%rd30, %rd1, %rd29;
	st.global.u64 	[%rd30+8], %rd25;
	st.global.u64 	[%rd30+16], %rd25;
	st.global.u64 	[%rd30+24], %rd25;
	add.s32 	%r105, %r105, 4;
$L__BB0_10:
	setp.eq.s32 	%p18, %r9, 0;
	@%p18 bra 	$L__BB0_29;
	setp.eq.s32 	%p19, %r9, 1;
	@%p19 bra 	$L__BB0_13;
	add.s32 	%r73, %r105, %r53;
	mul.wide.u32 	%rd31, %r73, 8;
	add.s64 	%rd32, %rd1, %rd31;
	mov.b64 	%rd33, 0;
	st.global.u64 	[%rd32], %rd33;
	cvt.u64.u32 	%rd34, %r105;
	add.s64 	%rd36, %rd34, %rd35;
	shl.b64 	%rd37, %rd36, 3;
	add.s64 	%rd38, %rd1, %rd37;
	st.global.u64 	[%rd38+8], %rd33;
	add.s32 	%r105, %r105, 2;
$L__BB0_13:
	setp.eq.s32 	%p20, %r12, 0;
	@%p20 bra 	$L__BB0_29;
	add.s32 	%r74, %r105, %r53;
	mul.wide.u32 	%rd39, %r74, 8;
	add.s64 	%rd40, %rd1, %rd39;
	mov.b64 	%rd41, 0;
	st.global.u64 	[%rd40], %rd41;
	bra.uni 	$L__BB0_29;
$L__BB0_15:
	setp.lt.s32 	%p3, %r53, 1;
	mul.lo.s32 	%r17, %r15, %r53;
	add.s32 	%r16, %r17, %r53;
	@%p3 bra 	$L__BB0_29;
	setp.lt.u32 	%p4, %r5, 15;
	mov.b32 	%r108, 0;
	@%p4 bra 	$L__BB0_19;
	mov.u32 	%r100, %r17;
	mov.u32 	%r101, %r16;
	mov.u32 	%r102, %r13;
$L__BB0_18:
	.pragma "nounroll";
	mul.wide.s32 	%rd5, %r101, 8;
	add.s64 	%rd6, %rd1, 64;
	add.s64 	%rd7, %rd6, %rd5;
	mul.wide.s32 	%rd8, %r100, 8;
	add.s64 	%rd9, %rd6, %rd8;
	ld.global.f64 	%fd1, [%rd7+-64];
	st.global.f64 	[%rd9+-64], %fd1;
	ld.global.f64 	%fd2, [%rd7+-56];
	st.global.f64 	[%rd9+-56], %fd2;
	ld.global.f64 	%fd3, [%rd7+-48];
	st.global.f64 	[%rd9+-48], %fd3;
	ld.global.f64 	%fd4, [%rd7+-40];
	st.global.f64 	[%rd9+-40], %fd4;
	ld.global.f64 	%fd5, [%rd7+-32];
	st.global.f64 	[%rd9+-32], %fd5;
	ld.global.f64 	%fd6, [%rd7+-24];
	st.global.f64 	[%rd9+-24], %fd6;
	ld.global.f64 	%fd7, [%rd7+-16];
	st.global.f64 	[%rd9+-16], %fd7;
	ld.global.f64 	%fd8, [%rd7+-8];
	st.global.f64 	[%rd9+-8], %fd8;
	ld.global.f64 	%fd9, [%rd7];
	st.global.f64 	[%rd9], %fd9;
	ld.global.f64 	%fd10, [%rd7+8];
	st.global.f64 	[%rd9+8], %fd10;
	ld.global.f64 	%fd11, [%rd7+16];
	st.global.f64 	[%rd9+16], %fd11;
	ld.global.f64 	%fd12, [%rd7+24];
	st.global.f64 	[%rd9+24], %fd12;
	ld.global.f64 	%fd13, [%rd7+32];
	st.global.f64 	[%rd9+32], %fd13;
	ld.global.f64 	%fd14, [%rd7+40];
	st.global.f64 	[%rd9+40], %fd14;
	ld.global.f64 	%fd15, [%rd7+48];
	st.global.f64 	[%rd9+48], %fd15;
	ld.global.f64 	%fd16, [%rd7+56];
	st.global.f64 	[%rd9+56], %fd16;
	add.s32 	%r102, %r102, 16;
	add.s32 	%r101, %r101, 16;
	add.s32 	%r100, %r100, 16;
	setp.eq.s32 	%p5, %r102, 0;
	mov.u32 	%r108, %r10;
	@%p5 bra 	$L__BB0_19;
	bra.uni 	$L__BB0_18;
$L__BB0_19:
	setp.eq.s32 	%p6, %r6, 0;
	@%p6 bra 	$L__BB0_29;
	add.s32 	%r62, %r6, -1;
	setp.lt.u32 	%p7, %r62, 7;
	@%p7 bra 	$L__BB0_22;
	add.s32 	%r63, %r108, %r16;
	mul.wide.s32 	%rd10, %r63, 8;
	add.s64 	%rd11, %rd1, %rd10;
	ld.global.f64 	%fd17, [%rd11];
	add.s32 	%r64, %r108, %r17;
	mul.wide.s32 	%rd12, %r64, 8;
	add.s64 	%rd13, %rd1, %rd12;
	st.global.f64 	[%rd13], %fd17;
	ld.global.f64 	%fd18, [%rd11+8];
	st.global.f64 	[%rd13+8], %fd18;
	ld.global.f64 	%fd19, [%rd11+16];
	st.global.f64 	[%rd13+16], %fd19;
	ld.global.f64 	%fd20, [%rd11+24];
	st.global.f64 	[%rd13+24], %fd20;
	ld.global.f64 	%fd21, [%rd11+32];
	st.global.f64 	[%rd13+32], %fd21;
	ld.global.f64 	%fd22, [%rd11+40];
	st.global.f64 	[%rd13+40], %fd22;
	ld.global.f64 	%fd23, [%rd11+48];
	st.global.f64 	[%rd13+48], %fd23;
	ld.global.f64 	%fd24, [%rd11+56];
	st.global.f64 	[%rd13+56], %fd24;
	add.s32 	%r108, %r108, 8;
$L__BB0_22:
	setp.eq.s32 	%p8, %r7, 0;
	@%p8 bra 	$L__BB0_29;
	setp.lt.u32 	%p9, %r8, 3;
	@%p9 bra 	$L__BB0_25;
	add.s32 	%r65, %r108, %r16;
	mul.wide.s32 	%rd14, %r65, 8;
	add.s64 	%rd15, %rd1, %rd14;
	ld.global.f64 	%fd25, [%rd15];
	add.s32 	%r66, %r108, %r17;
	mul.wide.s32 	%rd16, %r66, 8;
	add.s64 	%rd17, %rd1, %rd16;
	st.global.f64 	[%rd17], %fd25;
	ld.global.f64 	%fd26, [%rd15+8];
	st.global.f64 	[%rd17+8], %fd26;
	ld.global.f64 	%fd27, [%rd15+16];
	st.global.f64 	[%rd17+16], %fd27;
	ld.global.f64 	%fd28, [%rd15+24];
	st.global.f64 	[%rd17+24], %fd28;
	add.s32 	%r108, %r108, 4;
$L__BB0_25:
	setp.eq.s32 	%p10, %r9, 0;
	@%p10 bra 	$L__BB0_29;
	setp.eq.s32 	%p11, %r9, 1;
	add.s32 	%r67, %r108, %r16;
	mul.wide.s32 	%rd18, %r67, 8;
	add.s64 	%rd2, %rd1, %rd18;
	ld.global.f64 	%fd29, [%rd2];
	add.s32 	%r68, %r108, %r17;
	mul.wide.s32 	%rd19, %r68, 8;
	add.s64 	%rd3, %rd1, %rd19;
	st.global.f64 	[%rd3], %fd29;
	@%p11 bra 	$L__BB0_29;
	setp.eq.s32 	%p12, %r9, 2;
	ld.global.f64 	%fd30, [%rd2+8];
	st.global.f64 	[%rd3+8], %fd30;
	@%p12 bra 	$L__BB0_29;
	ld.global.f64 	%fd31, [%rd2+16];
	st.global.f64 	[%rd3+16], %fd31;
$L__BB0_29:
	add.s32 	%r36, %r15, %r55;
	setp.eq.s32 	%p21, %r36, %r54;
	@%p21 bra 	$L__BB0_42;
	setp.lt.s32 	%p22, %r53, 1;
	mul.lo.s32 	%r37, %r36, %r53;
	@%p22 bra 	$L__BB0_54;
	setp.lt.u32 	%p23, %r5, 7;
	mov.b32 	%r116, 0;
	@%p23 bra 	$L__BB0_34;
	mov.b32 	%r110, 0;
$L__BB0_33:
	.pragma "nounroll";
	add.s32 	%r77, %r110, %r53;
	not.b32 	%r78, %r77;
	add.s32 	%r79, %r37, %r78;
	mul.wide.s32 	%rd42, %r79, 8;
	add.s64 	%rd43, %rd1, %rd42;
	ld.global.f64 	%fd32, [%rd43];
	mul.wide.u32 	%rd44, %r53, 8;
	add.s64 	%rd45, %rd43, %rd44;
	st.global.f64 	[%rd45], %fd32;
	ld.global.f64 	%fd33, [%rd43+-8];
	st.global.f64 	[%rd45+-8], %fd33;
	ld.global.f64 	%fd34, [%rd43+-16];
	st.global.f64 	[%rd45+-16], %fd34;
	ld.global.f64 	%fd35, [%rd43+-24];
	st.global.f64 	[%rd45+-24], %fd35;
	ld.global.f64 	%fd36, [%rd43+-32];
	st.global.f64 	[%rd45+-32], %fd36;
	ld.global.f64 	%fd37, [%rd43+-40];
	st.global.f64 	[%rd45+-40], %fd37;
	ld.global.f64 	%fd38, [%rd43+-48];
	st.global.f64 	[%rd45+-48], %fd38;
	ld.global.f64 	%fd39, [%rd43+-56];
	st.global.f64 	[%rd45+-56], %fd39;
	add.s32 	%r110, %r110, 8;
	setp.eq.s32 	%p24, %r110, %r11;
	mov.u32 	%r116, %r11;
	@%p24 bra 	$L__BB0_34;
	bra.uni 	$L__BB0_33;
$L__BB0_34:
	setp.eq.s32 	%p25, %r7, 0;
	@%p25 bra 	$L__BB0_54;
	setp.lt.u32 	%p26, %r8, 3;
	@%p26 bra 	$L__BB0_37;
	add.s32 	%r80, %r116, %r53;
	not.b32 	%r81, %r80;
	add.s32 	%r82, %r37, %r81;
	mul.wide.s32 	%rd46, %r82, 8;
	add.s64 	%rd47, %rd1, %rd46;
	ld.global.f64 	%fd40, [%rd47];
	mul.wide.u32 	%rd48, %r53, 8;
	add.s64 	%rd49, %rd47, %rd48;
	st.global.f64 	[%rd49], %fd40;
	ld.global.f64 	%fd41, [%rd47+-8];
	st.global.f64 	[%rd49+-8], %fd41;
	ld.global.f64 	%fd42, [%rd47+-16];
	st.global.f64 	[%rd49+-16], %fd42;
	ld.global.f64 	%fd43, [%rd47+-24];
	st.global.f64 	[%rd49+-24], %fd43;
	add.s32 	%r116, %r116, 4;
$L__BB0_37:
	setp.eq.s32 	%p27, %r9, 0;
	@%p27 bra 	$L__BB0_54;
	setp.eq.s32 	%p28, %r9, 1;
	@%p28 bra 	$L__BB0_40;
	add.s32 	%r83, %r116, %r53;
	not.b32 	%r84, %r83;
	add.s32 	%r85, %r37, %r84;
	mul.wide.s32 	%rd50, %r85, 8;
	add.s64 	%rd51, %rd1, %rd50;
	ld.global.f64 	%fd44, [%rd51];
	mul.wide.u32 	%rd52, %r53, 8;
	add.s64 	%rd53, %rd51, %rd52;
	st.global.f64 	[%rd53], %fd44;
	ld.global.f64 	%fd45, [%rd51+-8];
	st.global.f64 	[%rd53+-8], %fd45;
	add.s32 	%r116, %r116, 2;
$L__BB0_40:
	setp.eq.s32 	%p29, %r12, 0;
	@%p29 bra 	$L__BB0_54;
	add.s32 	%r86, %r116, %r53;
	not.b32 	%r87, %r86;
	add.s32 	%r88, %r37, %r87;
	mul.wide.s32 	%rd54, %r88, 8;
	add.s64 	%rd55, %rd1, %rd54;
	ld.global.f64 	%fd46, [%rd55];
	mul.wide.u32 	%rd56, %r53, 8;
	add.s64 	%rd57, %rd55, %rd56;
	st.global.f64 	[%rd57], %fd46;
	bra.uni 	$L__BB0_54;
$L__BB0_42:
	setp.lt.s32 	%p30, %r53, 1;
	@%p30 bra 	$L__BB0_54;
	setp.lt.u32 	%p31, %r5, 7;
	mov.b32 	%r113, 0;
	@%p31 bra 	$L__BB0_46;
	mov.b32 	%r111, 0;
$L__BB0_45:
	.pragma "nounroll";
	not.b32 	%r91, %r111;
	add.s32 	%r92, %r3, %r91;
	mul.wide.s32 	%rd58, %r92, 8;
	add.s64 	%rd59, %rd1, %rd58;
	mov.b64 	%rd60, 0;
	st.global.u64 	[%rd59], %rd60;
	st.global.u64 	[%rd59+-8], %rd60;
	st.global.u64 	[%rd59+-16], %rd60;
	st.global.u64 	[%rd59+-24], %rd60;
	st.global.u64 	[%rd59+-32], %rd60;
	st.global.u64 	[%rd59+-40], %rd60;
	st.global.u64 	[%rd59+-48], %rd60;
	st.global.u64 	[%rd59+-56], %rd60;
	add.s32 	%r111, %r111, 8;
	setp.ne.s32 	%p32, %r111, %r11;
	mov.u32 	%r113, %r11;
	@%p32 bra 	$L__BB0_45;
$L__BB0_46:
	setp.eq.s32 	%p33, %r7, 0;
	@%p33 bra 	$L__BB0_54;
	setp.lt.u32 	%p34, %r8, 3;
	@%p34 bra 	$L__BB0_49;
	not.b32 	%r93, %r113;
	add.s32 	%r94, %r3, %r93;
	mul.wide.s32 	%rd61, %r94, 8;
	add.s64 	%rd62, %rd1, %rd61;
	mov.b64 	%rd63, 0;
	st.global.u64 	[%rd62], %rd63;
	st.global.u64 	[%rd62+-8], %rd63;
	st.global.u64 	[%rd62+-16], %rd63;
	st.global.u64 	[%rd62+-24], %rd63;
	add.s32 	%r113, %r113, 4;
$L__BB0_49:
	setp.eq.s32 	%p35, %r9, 0;
	@%p35 bra 	$L__BB0_54;
	setp.eq.s32 	%p36, %r9, 1;
	@%p36 bra 	$L__BB0_52;
	not.b32 	%r95, %r113;
	add.s32 	%r96, %r3, %r95;
	mul.wide.s32 	%rd64, %r96, 8;
	add.s64 	%rd65, %rd1, %rd64;
	mov.b64 	%rd66, 0;
	st.global.u64 	[%rd65], %rd66;
	st.global.u64 	[%rd65+-8], %rd66;
	add.s32 	%r113, %r113, 2;
$L__BB0_52:
	setp.eq.s32 	%p37, %r12, 0;
	@%p37 bra 	$L__BB0_54;
	not.b32 	%r97, %r113;
	add.s32 	%r98, %r3, %r97;
	mul.wide.s32 	%rd67, %r98, 8;
	add.s64 	%rd68, %rd1, %rd67;
	mov.b64 	%rd69, 0;
	st.global.u64 	[%rd68], %rd69;
$L__BB0_54:
	add.s32 	%r99, %r99, %r4;
	setp.lt.s32 	%p38, %r99, %r56;
	@%p38 bra 	$L__BB0_2;
$L__BB0_55:
	ret;

}


// ===== COMPILED SASS (sm_100) =====

	.target	sm_100

	.elftype	@"ET_EXEC"


//--------------------- .note.nv.tkinfo           --------------------------
	.section	.note.nv.tkinfo,"",@"SHT_NOTE"
	.sectionflags	@"SHF_NOTE_NV_TKINFO"
	.tkinfo
        /*0018*/ 	.word	0x00000002
        /*0030*/ 	.string	""
        /*0030*/ 	.string	"ptxas"
        /*0030*/ 	.string	"Cuda compilation tools, release 13.0, V13.0.88"
        /*0030*/ 	.string	"Build cuda_13.0.r13.0/compiler.36424714_0"
        /*0030*/ 	.string	"-arch sm_100 -m 64 "



//--------------------- .note.nv.cuinfo           --------------------------
	.section	.note.nv.cuinfo,"",@"SHT_NOTE"
	.sectionflags	@"SHF_NOTE_NV_CUINFO"
        /*0018*/ 	.short	0x0002
        /*001a*/ 	.short	0x0064
        /*001c*/ 	.short	0x0082
	.zero		2


//--------------------- .nv.info                  --------------------------
	.section	.nv.info,"",@"SHT_CUDA_INFO"
	.align	4


	//----- nvinfo : EIATTR_REGCOUNT
	.align		4
        /*0000*/ 	.byte	0x04, 0x2f
        /*0002*/ 	.short	(.L_1 - .L_0)
	.align		4
.L_0:
        /*0004*/ 	.word	index@(_Z14compute_kerneliiiidPd)
        /*0008*/ 	.word	0x00000020


	//----- nvinfo : EIATTR_FRAME_SIZE
	.align		4
.L_1:
        /*000c*/ 	.byte	0x04, 0x11
        /*000e*/ 	.short	(.L_3 - .L_2)
	.align		4
.L_2:
        /*0010*/ 	.word	index@(_Z14compute_kerneliiiidPd)
        /*0014*/ 	.word	0x00000000


	//----- nvinfo : EIATTR_MIN_STACK_SIZE
	.align		4
.L_3:
        /*0018*/ 	.byte	0x04, 0x12
        /*001a*/ 	.short	(.L_5 - .L_4)
	.align		4
.L_4:
        /*001c*/ 	.word	index@(_Z14compute_kerneliiiidPd)
        /*0020*/ 	.word	0x00000000
.L_5:


//--------------------- .nv.compat                --------------------------
	.section	.nv.compat,"",@"SHT_CUDA_COMPAT_INFO"
	.align	4
        /*0000*/ 	.byte	0x02, 0x09, 0x00, 0x00, 0x02, 0x02, 0x01, 0x00, 0x02, 0x05, 0x05, 0x00, 0x03, 0x07, 0x01, 0x01
        /*0010*/ 	.byte	0x02, 0x03, 0x00, 0x00, 0x02, 0x06, 0x01, 0x00, 0x04, 0x0b, 0x08, 0x00, 0x09, 0x00, 0x00, 0x00
        /*0020*/ 	.byte	0x00, 0x00, 0x00, 0x00


//--------------------- .nv.info._Z14compute_kerneliiiidPd --------------------------
	.section	.nv.info._Z14compute_kerneliiiidPd,"",@"SHT_CUDA_INFO"
	.sectionflags	@""
	.align	4


	//----- nvinfo : EIATTR_CUDA_API_VERSION
	.align		4
        /*0000*/ 	.byte	0x04, 0x37
        /*0002*/ 	.short	(.L_7 - .L_6)
.L_6:
        /*0004*/ 	.word	0x00000082


	//----- nvinfo : EIATTR_KPARAM_INFO
	.align		4
.L_7:
        /*0008*/ 	.byte	0x04, 0x17
        /*000a*/ 	.short	(.L_9 - .L_8)
.L_8:
        /*000c*/ 	.word	0x00000000
        /*0010*/ 	.short	0x0005
        /*0012*/ 	.short	0x0018
        /*0014*/ 	.byte	0x00, 0xf5, 0x21, 0x00


	//----- nvinfo : EIATTR_KPARAM_INFO
	.align		4
.L_9:
        /*0018*/ 	.byte	0x04, 0x17
        /*001a*/ 	.short	(.L_11 - .L_10)
.L_10:
        /*001c*/ 	.word	0x00000000
        /*0020*/ 	.short	0x0004
        /*0022*/ 	.short	0x0010
        /*0024*/ 	.byte	0x00, 0xf0, 0x21, 0x00


	//----- nvinfo : EIATTR_KPARAM_INFO
	.align		4
.L_11:
        /*0028*/ 	.byte	0x04, 0x17
        /*002a*/ 	.short	(.L_13 - .L_12)
.L_12:
        /*002c*/ 	.word	0x00000000
        /*0030*/ 	.short	0x0003
        /*0032*/ 	.short	0x000c
        /*0034*/ 	.byte	0x00, 0xf0, 0x11, 0x00


	//----- nvinfo : EIATTR_KPARAM_INFO
	.align		4
.L_13:
        /*0038*/ 	.byte	0x04, 0x17
        /*003a*/ 	.short	(.L_15 - .L_14)
.L_14:
        /*003c*/ 	.word	0x00000000
        /*0040*/ 	.short	0x0002
        /*0042*/ 	.short	0x0008
        /*0044*/ 	.byte	0x00, 0xf0, 0x11, 0x00


	//----- nvinfo : EIATTR_KPARAM_INFO
	.align		4
.L_15:
        /*0048*/ 	.byte	0x04, 0x17
        /*004a*/ 	.short	(.L_17 - .L_16)
.L_16:
        /*004c*/ 	.word	0x00000000
        /*0050*/ 	.short	0x0001
        /*0052*/ 	.short	0x0004
        /*0054*/ 	.byte	0x00, 0xf0, 0x11, 0x00


	//----- nvinfo : EIATTR_KPARAM_INFO
	.align		4
.L_17:
        /*0058*/ 	.byte	0x04, 0x17
        /*005a*/ 	.short	(.L_19 - .L_18)
.L_18:
        /*005c*/ 	.word	0x00000000
        /*0060*/ 	.short	0x0000
        /*0062*/ 	.short	0x0000
        /*0064*/ 	.byte	0x00, 0xf0, 0x11, 0x00


	//----- nvinfo : EIATTR_SPARSE_MMA_MASK
	.align		4
.L_19:
        /*0068*/ 	.byte	0x03, 0x50
        /*006a*/ 	.short	0x0000


	//----- nvinfo : EIATTR_MAXREG_COUNT
	.align		4
        /*006c*/ 	.byte	0x03, 0x1b
        /*006e*/ 	.short	0x00ff


	//----- nvinfo : EIATTR_EXTERNS
	.align		4
        /*0070*/ 	.byte	0x04, 0x0f
        /*0072*/ 	.short	(.L_21 - .L_20)


	//   ....[0]....
	.align		4
.L_20:
        /*0074*/ 	.word	index@(free)


	//----- nvinfo : EIATTR_MERCURY_ISA_VERSION
	.align		4
.L_21:
        /*0078*/ 	.byte	0x03, 0x5f
        /*007a*/ 	.short	0x0101


	//----- nvinfo : EIATTR_VRC_CTA_INIT_COUNT
	.align		4
        /*007c*/ 	.byte	0x02, 0x4a
	.zero		1
	.zero		1


	//----- nvinfo : EIATTR_SYSCALL_OFFSETS
	.align		4
        /*0080*/ 	.byte	0x04, 0x46
        /*0082*/ 	.short	(.L_23 - .L_22)


	//   ....[0]....
.L_22:
        /*0084*/ 	.word	0x000001f0


	//----- nvinfo : EIATTR_EXIT_INSTR_OFFSETS
	.align		4
.L_23:
        /*0088*/ 	.byte	0x04, 0x1c
        /*008a*/ 	.short	(.L_25 - .L_24)


	//   ....[0]....
.L_24:
        /*008c*/ 	.word	0x00000070


	//   ....[1]....
        /*0090*/ 	.word	0x000016a0


	//----- nvinfo : EIATTR_CRS_STACK_SIZE
	.align		4
.L_25:
        /*0094*/ 	.byte	0x04, 0x1e
        /*0096*/ 	.short	(.L_27 - .L_26)
.L_26:
        /*0098*/ 	.word	0x00000000


	//----- nvinfo : EIATTR_CBANK_PARAM_SIZE
	.align		4
.L_27:
        /*009c*/ 	.byte	0x03, 0x19
        /*009e*/ 	.short	0x0020


	//----- nvinfo : EIATTR_PARAM_CBANK
	.align		4
        /*00a0*/ 	.byte	0x04, 0x0a
        /*00a2*/ 	.short	(.L_29 - .L_28)
	.align		4
.L_28:
        /*00a4*/ 	.word	index@(.nv.constant0._Z14compute_kerneliiiidPd)
        /*00a8*/ 	.short	0x0380
        /*00aa*/ 	.short	0x0020


	//----- nvinfo : EIATTR_SW_WAR
	.align		4
.L_29:
        /*00ac*/ 	.byte	0x04, 0x36
        /*00ae*/ 	.short	(.L_31 - .L_30)
.L_30:
        /*00b0*/ 	.word	0x00000008
.L_31:


//--------------------- .nv.callgraph             --------------------------
	.section	.nv.callgraph,"",@"SHT_CUDA_CALLGRAPH"
	.align	4
	.sectionentsize	8
	.align		4
        /*0000*/ 	.word	0x00000000
	.align		4
        /*0004*/ 	.word	0xffffffff
	.align		4
        /*0008*/ 	.word	index@(_Z14compute_kerneliiiidPd)
	.align		4
        /*000c*/ 	.word	index@(free)
	.align		4
        /*0010*/ 	.word	0x00000000
	.align		4
        /*0014*/ 	.word	0xfffffffe
	.align		4
        /*0018*/ 	.word	0x00000000
	.align		4
        /*001c*/ 	.word	0xfffffffd
	.align		4
        /*0020*/ 	.word	0x00000000
	.align		4
        /*0024*/ 	.word	0xfffffffc


//--------------------- .nv.constant4             --------------------------
	.section	.nv.constant4,"a",@progbits
	.align	8
	.align		8
.nv.constant4:
        /*0000*/ 	.dword	free


//--------------------- .text._Z14compute_kerneliiiidPd --------------------------
	.section	.text._Z14compute_kerneliiiidPd,"ax",@progbits
	.align	128
        .global         _Z14compute_kerneliiiidPd
        .type           _Z14compute_kerneliiiidPd,@function
        .size           _Z14compute_kerneliiiidPd,(.L_x_30 - _Z14compute_kerneliiiidPd)
        .other          _Z14compute_kerneliiiidPd,@"STO_CUDA_ENTRY STV_DEFAULT"
_Z14compute_kerneliiiidPd:
.text._Z14compute_kerneliiiidPd:
[----:B------:R-:W0:Y:S01]  /*0000*/  LDC R1, c[0x0][0x37c] ;  /* 0x0000df00ff017b82 */ /* 0x000e220000000800 */
[----:B------:R-:W1:Y:S07]  /*0010*/  S2R R16, SR_TID.X ;  /* 0x0000000000107919 */ /* 0x000e6e0000002100 */
[----:B------:R-:W1:Y:S01]  /*0020*/  S2UR UR4, SR_CTAID.X ;  /* 0x00000000000479c3 */ /* 0x000e620000002500 */
[----:B------:R-:W2:Y:S07]  /*0030*/  LDCU UR5, c[0x0][0x38c] ;  /* 0x00007180ff0577ac */ /* 0x000eae0008000800 */
[----:B------:R-:W1:Y:S02]  /*0040*/  LDC R17, c[0x0][0x360] ;  /* 0x0000d800ff117b82 */ /* 0x000e640000000800 */
[----:B-1----:R-:W-:-:S05]  /*0050*/  IMAD R16, R17, UR4, R16 ;  /* 0x0000000411107c24 */ /* 0x002fca000f8e0210 */
[----:B--2---:R-:W-:-:S13]  /*0060*/  ISETP.GE.AND P0, PT, R16, UR5, PT ;  /* 0x0000000510007c0c */ /* 0x004fda000bf06270 */
[----:B0-----:R-:W-:Y:S05]  /*0070*/  @P0 EXIT ;  /* 0x000000000000094d */ /* 0x001fea0003800000 */
[----:B------:R-:W0:Y:S01]  /*0080*/  LDCU.64 UR4, c[0x0][0x380] ;  /* 0x00007000ff0477ac */ /* 0x000e220008000a00 */
[----:B------:R-:W-:Y:S01]  /*0090*/  BSSY.RECONVERGENT B6, `(.L_x_0) ;  /* 0x0000160000067945 */ /* 0x000fe20003800200 */
[----:B------:R-:W1:Y:S01]  /*00a0*/  LDCU UR6, c[0x0][0x370] ;  /* 0x00006e00ff0677ac */ /* 0x000e620008000800 */
[----:B------:R-:W2:Y:S01]  /*00b0*/  LDCU.64 UR36, c[0x0][0x358] ;  /* 0x00006b00ff2477ac */ /* 0x000ea20008000a00 */
[----:B0-----:R-:W-:Y:S02]  /*00c0*/  ULOP3.LUT UR42, UR4, 0x7, URZ, 0xc0, !UPT ;  /* 0x00000007042a7892 */ /* 0x001fe4000f8ec0ff */
[----:B------:R-:W-:Y:S01]  /*00d0*/  ULOP3.LUT UR45, UR4, 0x7ffffff0, URZ, 0xc0, !UPT ;  /* 0x7ffffff0042d7892 */ /* 0x000fe2000f8ec0ff */
[----:B-1----:R-:W-:Y:S01]  /*00e0*/  IMAD R17, R17, UR6, RZ ;  /* 0x0000000611117c24 */ /* 0x002fe2000f8e02ff */
[----:B------:R-:W-:Y:S02]  /*00f0*/  UIADD3 UR38, UPT, UPT, UR5, -0x1, URZ ;  /* 0xffffffff05267890 */ /* 0x000fe4000fffe0ff */
[----:B------:R-:W-:-:S02]  /*0100*/  UIADD3 UR40, UPT, UPT, UR4, -0x1, URZ ;  /* 0xffffffff04287890 */ /* 0x000fc4000fffe0ff */
[----:B------:R-:W-:Y:S02]  /*0110*/  ULOP3.LUT UR41, UR4, 0xf, URZ, 0xc0, !UPT ;  /* 0x0000000f04297892 */ /* 0x000fe4000f8ec0ff */
[----:B------:R-:W-:Y:S02]  /*0120*/  ULOP3.LUT UR44, UR4, 0x3, URZ, 0xc0, !UPT ;  /* 0x00000003042c7892 */ /* 0x000fe4000f8ec0ff */
[----:B------:R-:W-:Y:S02]  /*0130*/  ULOP3.LUT UR46, UR4, 0x7ffffff8, URZ, 0xc0, !UPT ;  /* 0x7ffffff8042e7892 */ /* 0x000fe4000f8ec0ff */
[----:B------:R-:W-:Y:S02]  /*0140*/  ULOP3.LUT UR39, UR4, 0x1, URZ, 0xc0, !UPT ;  /* 0x0000000104277892 */ /* 0x000fe4000f8ec0ff */
[----:B------:R-:W-:Y:S02]  /*0150*/  UIADD3 UR43, UPT, UPT, UR42, -0x1, URZ ;  /* 0xffffffff2a2b7890 */ /* 0x000fe4000fffe0ff */
[----:B--2---:R-:W-:-:S12]  /*0160*/  UIADD3 UR47, UPT, UPT, -UR45, URZ, URZ ;  /* 0x000000ff2d2f7290 */ /* 0x004fd8000fffe1ff */
.L_x_28:
[----:B0-----:R-:W0:Y:S01]  /*0170*/  LDCU.64 UR4, c[0x0][0x388] ;  /* 0x00007100ff0477ac */ /* 0x001e220008000a00 */
[----:B------:R-:W-:-:S06]  /*0180*/  MOV R2, 0x0 ;  /* 0x0000000000027802 */ /* 0x000fcc0000000f00 */
[----:B-1----:R-:W1:Y:S01]  /*0190*/  LDC.64 R2, c[0x4][R2] ;  /* 0x0100000002027b82 */ /* 0x002e620000000a00 */
[----:B0-----:R-:W-:Y:S01]  /*01a0*/  IMAD R18, R16, UR4, RZ ;  /* 0x0000000410127c24 */ /* 0x001fe2000f8e02ff */
[----:B------:R-:W-:-:S04]  /*01b0*/  IADD3 R16, PT, PT, R17, R16, RZ ;  /* 0x0000001011107210 */ /* 0x000fc80007ffe0ff */
[----:B------:R-:W-:-:S04]  /*01c0*/  ISETP.GE.AND P0, PT, R16, UR5, PT ;  /* 0x0000000510007c0c */ /* 0x000fc8000bf06270 */
[----:B--234-:R-:W-:-:S09]  /*01d0*/  P2R R19, PR, RZ, 0x1 ;  /* 0x00000001ff137803 */ /* 0x01cfd20000000000 */
[----:B------:R-:W-:-:S07]  /*01e0*/  LEPC R20, `(.L_x_1) ;  /* 0x000000001014794e */ /* 0x000fce0000000000 */
[----:B-1----:R-:W-:Y:S05]  /*01f0*/  CALL.ABS.NOINC R2 ;  /* 0x0000000002007343 */ /* 0x002fea0003c00000 */
.L_x_1:
[----:B------:R-:W-:Y:S01]  /*0200*/  ISETP.NE.AND P0, PT, R18, RZ, PT ;  /* 0x000000ff1200720c */ /* 0x000fe20003f05270 */
[----:B------:R-:W-:-:S12]  /*0210*/  BSSY.RECONVERGENT B0, `(.L_x_2) ;  /* 0x00000bb000007945 */ /* 0x000fd80003800200 */
[----:B------:R-:W-:Y:S05]  /*0220*/  @P0 BRA `(.L_x_3) ;  /* 0x0000000400000947 */ /* 0x000fea0003800000 */
[----:B------:R-:W0:Y:S02]  /*0230*/  LDCU UR4, c[0x0][0x380] ;  /* 0x00007000ff0477ac */ /* 0x000e240008000800 */
[----:B0-----:R-:W-:-:S05]  /*0240*/  IMAD.U32 R3, RZ, RZ, UR4 ;  /* 0x00000004ff037e24 */ /* 0x001fca000f8e00ff */
[----:B------:R-:W-:-:S13]  /*0250*/  ISETP.GE.AND P0, PT, R3, 0x1, PT ;  /* 0x000000010300780c */ /* 0x000fda0003f06270 */
[----:B------:R-:W-:Y:S05]  /*0260*/  @!P0 BRA `(.L_x_4) ;  /* 0x0000000800d48947 */ /* 0x000fea0003800000 */
[----:B------:R-:W-:Y:S01]  /*0270*/  UISETP.GE.U32.AND UP0, UPT, UR40, 0x7, UPT ;  /* 0x000000072800788c */ /* 0x000fe2000bf06070 */
[----:B------:R-:W-:-:S08]  /*0280*/  HFMA2 R0, -RZ, RZ, 0, 0 ;  /* 0x00000000ff007431 */ /* 0x000fd000000001ff */
[----:B------:R-:W-:Y:S05]  /*0290*/  BRA.U !UP0, `(.L_x_5) ;  /* 0x0000000108487547 */ /* 0x000fea000b800000 */
[----:B------:R-:W0:Y:S01]  /*02a0*/  LDC.64 R6, c[0x0][0x398] ;  /* 0x0000e600ff067b82 */ /* 0x000e220000000a00 */
[----:B------:R-:W-:Y:S01]  /*02b0*/  BSSY.RECONVERGENT B1, `(.L_x_6) ;  /* 0x000000f000017945 */ /* 0x000fe20003800200 */
[----:B------:R-:W-:-:S07]  /*02c0*/  IMAD.MOV.U32 R0, RZ, RZ, RZ ;  /* 0x000000ffff007224 */ /* 0x000fce00078e00ff */
.L_x_7:
[C---:B-1----:R-:W-:Y:S01]  /*02d0*/  IADD3 R5, PT, PT, R0.reuse, R3, RZ ;  /* 0x0000000300057210 */ /* 0x042fe20007ffe0ff */
[----:B------:R-:W-:-:S04]  /*02e0*/  VIADD R0, R0, 0x8 ;  /* 0x0000000800007836 */ /* 0x000fc80000000000 */
[----:B0-----:R-:W-:Y:S01]  /*02f0*/  IMAD.WIDE.U32 R4, R5, 0x8, R6 ;  /* 0x0000000805047825 */ /* 0x001fe200078e0006 */
[----:B------:R-:W-:-:S04]  /*0300*/  ISETP.NE.AND P1, PT, R0, UR46, PT ;  /* 0x0000002e00007c0c */ /* 0x000fc8000bf25270 */
[----:B------:R1:W-:Y:S04]  /*0310*/  STG.E.64 desc[UR36][R4.64], RZ ;  /* 0x000000ff04007986 */ /* 0x0003e8000c101b24 */
[----:B------:R1:W-:Y:S04]  /*0320*/  STG.E.64 desc[UR36][R4.64+0x8], RZ ;  /* 0x000008ff04007986 */ /* 0x0003e8000c101b24 */
[----:B------:R1:W-:Y:S04]  /*0330*/  STG.E.64 desc[UR36][R4.64+0x10], RZ ;  /* 0x000010ff04007986 */ /* 0x0003e8000c101b24 */
[----:B------:R1:W-:Y:S04]  /*0340*/  STG.E.64 desc[UR36][R4.64+0x18], RZ ;  /* 0x000018ff04007986 */ /* 0x0003e8000c101b24 */
[----:B------:R1:W-:Y:S04]  /*0350*/  STG.E.64 desc[UR36][R4.64+0x20], RZ ;  /* 0x000020ff04007986 */ /* 0x0003e8000c101b24 */
[----:B------:R1:W-:Y:S04]  /*0360*/  STG.E.64 desc[UR36][R4.64+0x28], RZ ;  /* 0x000028ff04007986 */ /* 0x0003e8000c101b24 */
[----:B------:R1:W-:Y:S04]  /*0370*/  STG.E.64 desc[UR36][R4.64+0x30], RZ ;  /* 0x000030ff04007986 */ /* 0x0003e8000c101b24 */
[----:B------:R1:W-:Y:S01]  /*0380*/  STG.E.64 desc[UR36][R4.64+0x38], RZ ;  /* 0x000038ff04007986 */ /* 0x0003e2000c101b24 */
[----:B------:R-:W-:Y:S05]  /*0390*/  @P1 BRA `(.L_x_7) ;  /* 0xfffffffc00cc1947 */ /* 0x000fea000383ffff */
[----:B------:R-:W-:Y:S05]  /*03a0*/  BSYNC.RECONVERGENT B1 ;  /* 0x0000000000017941 */ /* 0x000fea0003800200 */
.L_x_6:
[----:B------:R-:W-:-:S07]  /*03b0*/  MOV R0, UR46 ;  /* 0x0000002e00007c02 */ /* 0x000fce0008000f00 */
.L_x_5:
[----:B------:R-:W-:-:S09]  /*03c0*/  UISETP.NE.AND UP0, UPT, UR42, URZ, UPT ;  /* 0x000000ff2a00728c */ /* 0x000fd2000bf05270 */
[----:B------:R-:W-:Y:S05]  /*03d0*/  BRA.U !UP0, `(.L_x_4) ;  /* 0x0000000908787547 */ /* 0x000fea000b800000 */
[----:B------:R-:W-:Y:S02]  /*03e0*/  UISETP.GE.U32.AND UP0, UPT, UR43, 0x3, UPT ;  /* 0x000000032b00788c */ /* 0x000fe4000bf06070 */
[----:B------:R-:W-:-:S07]  /*03f0*/  UISETP.NE.AND UP1, UPT, UR44, URZ, UPT ;  /* 0x000000ff2c00728c */ /* 0x000fce000bf25270 */
[----:B------:R-:W-:Y:S05]  /*0400*/  BRA.U !UP0, `(.L_x_8) ;  /* 0x0000000108347547 */ /* 0x000fea000b800000 */
[----:B------:R-:W0:Y:S01]  /*0410*/  LDC.64 R10, c[0x0][0x398] ;  /* 0x0000e600ff0a7b82 */ /* 0x000e220000000a00 */
[C---:B------:R-:W-:Y:S01]  /*0420*/  IADD3 R2, P1, PT, R0.reuse, R3, RZ ;  /* 0x0000000300027210 */ /* 0x040fe20007f3e0ff */
[C---:B------:R-:W-:Y:S02]  /*0430*/  IMAD.IADD R7, R0.reuse, 0x1, R3 ;  /* 0x0000000100077824 */ /* 0x040fe400078e0203 */
[----:B------:R-:W-:Y:S01]  /*0440*/  VIADD R0, R0, 0x4 ;  /* 0x0000000400007836 */ /* 0x000fe20000000000 */
[----:B------:R-:W-:-:S03]  /*0450*/  IADD3.X R8, PT, PT, RZ, RZ, RZ, P1, !PT ;  /* 0x000000ffff087210 */ /* 0x000fc60000ffe4ff */
[----:B-1----:R-:W1:Y:S01]  /*0460*/  LDC.64 R4, c[0x0][0x398] ;  /* 0x0000e600ff047b82 */ /* 0x002e620000000a00 */
[----:B0-----:R-:W-:Y:S01]  /*0470*/  LEA R6, P1, R2, R10, 0x3 ;  /* 0x0000000a02067211 */ /* 0x001fe200078218ff */
[----:B-1----:R-:W-:-:S03]  /*0480*/  IMAD.WIDE.U32 R4, R7, 0x8, R4 ;  /* 0x0000000807047825 */ /* 0x002fc600078e0004 */
[----:B------:R-:W-:Y:S02]  /*0490*/  LEA.HI.X R7, R2, R11, R8, 0x3, P1 ;  /* 0x0000000b02077211 */ /* 0x000fe400008f1c08 */
[----:B------:R0:W-:Y:S04]  /*04a0*/  STG.E.64 desc[UR36][R4.64], RZ ;  /* 0x000000ff04007986 */ /* 0x0001e8000c101b24 */
[----:B------:R0:W-:Y:S04]  /*04b0*/  STG.E.64 desc[UR36][R6.64+0x8], RZ ;  /* 0x000008ff06007986 */ /* 0x0001e8000c101b24 */
[----:B------:R0:W-:Y:S04]  /*04c0*/  STG.E.64 desc[UR36][R6.64+0x10], RZ ;  /* 0x000010ff06007986 */ /* 0x0001e8000c101b24 */
[----:B------:R0:W-:Y:S02]  /*04d0*/  STG.E.64 desc[UR36][R6.64+0x18], RZ ;  /* 0x000018ff06007986 */ /* 0x0001e4000c101b24 */
.L_x_8:
[----:B------:R-:W-:Y:S05]  /*04e0*/  BRA.U !UP1, `(.L_x_4) ;  /* 0x0000000909347547 */ /* 0x000fea000b800000 */
[----:B------:R-:W-:Y:S02]  /*04f0*/  UISETP.NE.AND UP0, UPT, UR44, 0x1, UPT ;  /* 0x000000012c00788c */ /* 0x000fe4000bf05270 */
[----:B------:R-:W-:-:S07]  /*0500*/  UISETP.NE.AND UP1, UPT, UR39, URZ, UPT ;  /* 0x000000ff2700728c */ /* 0x000fce000bf25270 */
[----:B------:R-:W-:Y:S05]  /*0510*/  BRA.U !UP0, `(.L_x_9) ;  /* 0x00000001082c7547 */ /* 0x000fea000b800000 */
[----:B------:R-:W2:Y:S01]  /*0520*/  LDC.64 R10, c[0x0][0x398] ;  /* 0x0000e600ff0a7b82 */ /* 0x000ea20000000a00 */
[CC--:B------:R-:W-:Y:S02]  /*0530*/  IADD3 R2, P1, PT, R0.reuse, R3.reuse, RZ ;  /* 0x0000000300027210 */ /* 0x0c0fe40007f3e0ff */
[C---:B0-----:R-:W-:Y:S02]  /*0540*/  IADD3 R7, PT, PT, R0.reuse, R3, RZ ;  /* 0x0000000300077210 */ /* 0x041fe40007ffe0ff */
[----:B------:R-:W-:Y:S01]  /*0550*/  IADD3 R0, PT, PT, R0, 0x2, RZ ;  /* 0x0000000200007810 */ /* 0x000fe20007ffe0ff */
[----:B------:R-:W-:Y:S02]  /*0560*/  IMAD.X R8, RZ, RZ, RZ, P1 ;  /* 0x000000ffff087224 */ /* 0x000fe400008e06ff */
[----:B-1----:R-:W0:Y:S01]  /*0570*/  LDC.64 R4, c[0x0][0x398] ;  /* 0x0000e600ff047b82 */ /* 0x002e220000000a00 */
[----:B--2---:R-:W-:Y:S01]  /*0580*/  LEA R6, P1, R2, R10, 0x3 ;  /* 0x0000000a02067211 */ /* 0x004fe200078218ff */
[----:B0-----:R-:W-:-:S03]  /*0590*/  IMAD.WIDE.U32 R4, R7, 0x8, R4 ;  /* 0x0000000807047825 */ /* 0x001fc600078e0004 */
[----:B------:R-:W-:Y:S02]  /*05a0*/  LEA.HI.X R7, R2, R11, R8, 0x3, P1 ;  /* 0x0000000b02077211 */ /* 0x000fe400008f1c08 */
[----:B------:R2:W-:Y:S04]  /*05b0*/  STG.E.64 desc[UR36][R4.64], RZ ;  /* 0x000000ff04007986 */ /* 0x0005e8000c101b24 */
[----:B------:R2:W-:Y:S03]  /*05c0*/  STG.E.64 desc[UR36][R6.64+0x8], RZ ;  /* 0x000008ff06007986 */ /* 0x0005e6000c101b24 */
.L_x_9:
[----:B------:R-:W-:Y:S05]  /*05d0*/  BRA.U !UP1, `(.L_x_4) ;  /* 0x0000000509f87547 */ /* 0x000fea000b800000 */
[----:B012---:R-:W0:Y:S01]  /*05e0*/  LDC.64 R4, c[0x0][0x398] ;  /* 0x0000e600ff047b82 */ /* 0x007e220000000a00 */
[----:B------:R-:W-:-:S04]  /*05f0*/  IMAD.IADD R7, R0, 0x1, R3 ;  /* 0x0000000100077824 */ /* 0x000fc800078e0203 */
[----:B0-----:R-:W-:-:S05]  /*0600*/  IMAD.WIDE.U32 R4, R7, 0x8, R4 ;  /* 0x0000000807047825 */ /* 0x001fca00078e0004 */
[----:B------:R3:W-:Y:S01]  /*0610*/  STG.E.64 desc[UR36][R4.64], RZ ;  /* 0x000000ff04007986 */ /* 0x0007e2000c101b24 */
[----:B------:R-:W-:Y:S05]  /*0620*/  BRA `(.L_x_4) ;  /* 0x0000000400e47947 */ /* 0x000fea0003800000 */
.L_x_3:
[----:B------:R-:W0:Y:S02]  /*0630*/  LDCU UR4, c[0x0][0x380] ;  /* 0x00007000ff0477ac */ /* 0x000e240008000800 */
[----:B0-----:R-:W-:-:S04]  /*0640*/  MOV R3, UR4 ;  /* 0x0000000400037c02 */ /* 0x001fc80008000f00 */
[----:B------:R-:W-:-:S13]  /*0650*/  ISETP.GE.AND P0, PT, R3, 0x1, PT ;  /* 0x000000010300780c */ /* 0x000fda0003f06270 */
[----:B------:R-:W-:Y:S05]  /*0660*/  @!P0 BRA `(.L_x_4) ;  /* 0x0000000400d48947 */ /* 0x000fea0003800000 */
[----:B------:R-:W-:Y:S01]  /*0670*/  UISETP.GE.U32.AND UP0, UPT, UR40, 0xf, UPT ;  /* 0x0000000f2800788c */ /* 0x000fe2000bf06070 */
[----:B------:R-:W-:Y:S02]  /*0680*/  IMAD R0, R18, R3, RZ ;  /* 0x0000000312007224 */ /* 0x000fe400078e02ff */
[----:B------:R-:W-:-:S03]  /*0690*/  IMAD.MOV.U32 R9, RZ, RZ, RZ ;  /* 0x000000ffff097224 */ /* 0x000fc600078e00ff */
[----:B------:R-:W-:-:S03]  /*06a0*/  IADD3 R2, PT, PT, R0, R3, RZ ;  /* 0x0000000300027210 */ /* 0x000fc60007ffe0ff */
[----:B------:R-:W-:Y:S05]  /*06b0*/  BRA.U !UP0, `(.L_x_10) ;  /* 0x0000000108c87547 */ /* 0x000fea000b800000 */
[----:B------:R-:W0:Y:S01]  /*06c0*/  LDCU.64 UR4, c[0x0][0x398] ;  /* 0x00007300ff0477ac */ /* 0x000e220008000a00 */
[----:B------:R-:W-:Y:S01]  /*06d0*/  BSSY.RECONVERGENT B1, `(.L_x_11) ;  /* 0x000002f000017945 */ /* 0x000fe20003800200 */
[----:B------:R-:W-:Y:S01]  /*06e0*/  IMAD.MOV.U32 R11, RZ, RZ, R0 ;  /* 0x000000ffff0b7224 */ /* 0x000fe200078e0000 */
[----:B------:R-:W-:Y:S01]  /*06f0*/  MOV R13, R2 ;  /* 0x00000002000d7202 */ /* 0x000fe20000000f00 */
[----:B------:R-:W-:Y:S01]  /*0700*/  IMAD.U32 R10, RZ, RZ, UR47 ;  /* 0x0000002fff0a7e24 */ /* 0x000fe2000f8e00ff */
[----:B0-----:R-:W-:-:S04]  /*0710*/  UIADD3 UR4, UP0, UPT, UR4, 0x40, URZ ;  /* 0x0000004004047890 */ /* 0x001fc8000ff1e0ff */
[----:B------:R-:W-:Y:S02]  /*0720*/  UIADD3.X UR5, UPT, UPT, URZ, UR5, URZ, UP0, !UPT ;  /* 0x00000005ff057290 */ /* 0x000fe400087fe4ff */
[----:B------:R-:W-:-:S04]  /*0730*/  MOV R4, UR4 ;  /* 0x0000000400047c02 */ /* 0x000fc80008000f00 */
[----:B------:R-:W-:-:S07]  /*0740*/  IMAD.U32 R5, RZ, RZ, UR5 ;  /* 0x00000005ff057e24 */ /* 0x000fce000f8e00ff */
.L_x_12:
[----:B------:R-:W-:-:S05]  /*0750*/  IMAD.WIDE R8, R13, 0x8, R4 ;  /* 0x000000080d087825 */ /* 0x000fca00078e0204 */
[----:B----4-:R-:W2:Y:S01]  /*0760*/  LDG.E.64 R14, desc[UR36][R8.64+-0x40] ;  /* 0xffffc024080e7981 */ /* 0x010ea2000c1e1b00 */
[----:B------:R-:W-:-:S05]  /*0770*/  IMAD.WIDE R6, R11, 0x8, R4 ;  /* 0x000000080b067825 */ /* 0x000fca00078e0204 */
[----:B--2---:R0:W-:Y:S04]  /*0780*/  STG.E.64 desc[UR36][R6.64+-0x40], R14 ;  /* 0xffffc00e06007986 */ /* 0x0041e8000c101b24 */
[----:B------:R-:W2:Y:S04]  /*0790*/  LDG.E.64 R20, desc[UR36][R8.64+-0x38] ;  /* 0xffffc82408147981 */ /* 0x000ea8000c1e1b00 */
[----:B--2---:R1:W-:Y:S04]  /*07a0*/  STG.E.64 desc[UR36][R6.64+-0x38], R20 ;  /* 0xffffc81406007986 */ /* 0x0043e8000c101b24 */
[----:B------:R-:W2:Y:S04]  /*07b0*/  LDG.E.64 R22, desc[UR36][R8.64+-0x30] ;  /* 0xffffd02408167981 */ /* 0x000ea8000c1e1b00 */
[----:B--2---:R2:W-:Y:S04]  /*07c0*/  STG.E.64 desc[UR36][R6.64+-0x30], R22 ;  /* 0xffffd01606007986 */ /* 0x0045e8000c101b24 */
[----:B------:R-:W3:Y:S04]  /*07d0*/  LDG.E.64 R24, desc[UR36][R8.64+-0x28] ;  /* 0xffffd82408187981 */ /* 0x000ee8000c1e1b00 */
[----:B---3--:R3:W-:Y:S04]  /*07e0*/  STG.E.64 desc[UR36][R6.64+-0x28], R24 ;  /* 0xffffd81806007986 */ /* 0x0087e8000c101b24 */
[----:B------:R-:W4:Y:S04]  /*07f0*/  LDG.E.64 R26, desc[UR36][R8.64+-0x20] ;  /* 0xffffe024081a7981 */ /* 0x000f28000c1e1b00 */
[----:B----4-:R4:W-:Y:S04]  /*0800*/  STG.E.64 desc[UR36][R6.64+-0x20], R26 ;  /* 0xffffe01a06007986 */ /* 0x0109e8000c101b24 */
[----:B------:R-:W5:Y:S04]  /*0810*/  LDG.E.64 R28, desc[UR36][R8.64+-0x18] ;  /* 0xffffe824081c7981 */ /* 0x000f68000c1e1b00 */
[----:B-----5:R5:W-:Y:S04]  /*0820*/  STG.E.64 desc[UR36][R6.64+-0x18], R28 ;  /* 0xffffe81c06007986 */ /* 0x020be8000c101b24 */
[----:B0-----:R-:W2:Y:S04]  /*0830*/  LDG.E.64 R14, desc[UR36][R8.64+-0x10] ;  /* 0xfffff024080e7981 */ /* 0x001ea8000c1e1b00 */
[----:B--2---:R0:W-:Y:S04]  /*0840*/  STG.E.64 desc[UR36][R6.64+-0x10], R14 ;  /* 0xfffff00e06007986 */ /* 0x0041e8000c101b24 */
[----:B-1----:R-:W2:Y:S04]  /*0850*/  LDG.E.64 R20, desc[UR36][R8.64+-0x8] ;  /* 0xfffff82408147981 */ /* 0x002ea8000c1e1b00 */
[----:B--2---:R1:W-:Y:S04]  /*0860*/  STG.E.64 desc[UR36][R6.64+-0x8], R20 ;  /* 0xfffff81406007986 */ /* 0x0043e8000c101b24 */
[----:B------:R-:W2:Y:S04]  /*0870*/  LDG.E.64 R22, desc[UR36][R8.64] ;  /* 0x0000002408167981 */ /* 0x000ea8000c1e1b00 */
[----:B--2---:R2:W-:Y:S04]  /*0880*/  STG.E.64 desc[UR36][R6.64], R22 ;  /* 0x0000001606007986 */ /* 0x0045e8000c101b24 */
[----:B---3--:R-:W3:Y:S04]  /*0890*/  LDG.E.64 R24, desc[UR36][R8.64+0x8] ;  /* 0x0000082408187981 */ /* 0x008ee8000c1e1b00 */
[----:B---3--:R3:W-:Y:S04]  /*08a0*/  STG.E.64 desc[UR36][R6.64+0x8], R24 ;  /* 0x0000081806007986 */ /* 0x0087e8000c101b24 */
[----:B----4-:R-:W4:Y:S04]  /*08b0*/  LDG.E.64 R26, desc[UR36][R8.64+0x10] ;  /* 0x00001024081a7981 */ /* 0x010f28000c1e1b00 */
[----:B----4-:R4:W-:Y:S04]  /*08c0*/  STG.E.64 desc[UR36][R6.64+0x10], R26 ;  /* 0x0000101a06007986 */ /* 0x0109e8000c101b24 */
[----:B-----5:R-:W5:Y:S04]  /*08d0*/  LDG.E.64 R28, desc[UR36][R8.64+0x18] ;  /* 0x00001824081c7981 */ /* 0x020f68000c1e1b00 */
[----:B-----5:R4:W-:Y:S04]  /*08e0*/  STG.E.64 desc[UR36][R6.64+0x18], R28 ;  /* 0x0000181c06007986 */ /* 0x0209e8000c101b24 */
[----:B0-----:R-:W5:Y:S04]  /*08f0*/  LDG.E.64 R14, desc[UR36][R8.64+0x20] ;  /* 0x00002024080e7981 */ /* 0x001f68000c1e1b00 */
[----:B-----5:R4:W-:Y:S04]  /*0900*/  STG.E.64 desc[UR36][R6.64+0x20], R14 ;  /* 0x0000200e06007986 */ /* 0x0209e8000c101b24 */
[----:B-1----:R-:W5:Y:S04]  /*0910*/  LDG.E.64 R20, desc[UR36][R8.64+0x28] ;  /* 0x0000282408147981 */ /* 0x002f68000c1e1b00 */
[----:B-----5:R4:W-:Y:S04]  /*0920*/  STG.E.64 desc[UR36][R6.64+0x28], R20 ;  /* 0x0000281406007986 */ /* 0x0209e8000c101b24 */
[----:B--2---:R-:W2:Y:S04]  /*0930*/  LDG.E.64 R22, desc[UR36][R8.64+0x30] ;  /* 0x0000302408167981 */ /* 0x004ea8000c1e1b00 */
[----:B--2---:R4:W-:Y:S04]  /*0940*/  STG.E.64 desc[UR36][R6.64+0x30], R22 ;  /* 0x0000301606007986 */ /* 0x0049e8000c101b24 */
[----:B---3--:R-:W2:Y:S01]  /*0950*/  LDG.E.64 R24, desc[UR36][R8.64+0x38] ;  /* 0x0000382408187981 */ /* 0x008ea2000c1e1b00 */
[----:B------:R-:W-:Y:S01]  /*0960*/  IADD3 R10, PT, PT, R10, 0x10, RZ ;  /* 0x000000100a0a7810 */ /* 0x000fe20007ffe0ff */
[----:B------:R-:W-:Y:S01]  /*0970*/  VIADD R13, R13, 0x10 ;  /* 0x000000100d0d7836 */ /* 0x000fe20000000000 */
[----:B------:R-:W-:-:S02]  /*0980*/  IADD3 R11, PT, PT, R11, 0x10, RZ ;  /* 0x000000100b0b7810 */ /* 0x000fc40007ffe0ff */
[----:B------:R-:W-:Y:S01]  /*0990*/  ISETP.NE.AND P1, PT, R10, RZ, PT ;  /* 0x000000ff0a00720c */ /* 0x000fe20003f25270 */
[----:B--2---:R4:W-:-:S12]  /*09a0*/  STG.E.64 desc[UR36][R6.64+0x38], R24 ;  /* 0x0000381806007986 */ /* 0x0049d8000c101b24 */
[----:B------:R-:W-:Y:S05]  /*09b0*/  @P1 BRA `(.L_x_12) ;  /* 0xfffffffc00641947 */ /* 0x000fea000383ffff */
[----:B------:R-:W-:Y:S05]  /*09c0*/  BSYNC.RECONVERGENT B1 ;  /* 0x0000000000017941 */ /* 0x000fea0003800200 */
.L_x_11:
[----:B------:R-:W-:-:S07]  /*09d0*/  IMAD.U32 R9, RZ, RZ, UR45 ;  /* 0x0000002dff097e24 */ /* 0x000fce000f8e00ff */
.L_x_10:
[----:B------:R-:W-:-:S09]  /*09e0*/  UISETP.NE.AND UP0, UPT, UR41, URZ, UPT ;  /* 0x000000ff2900728c */ /* 0x000fd2000bf05270 */
[----:B------:R-:W-:Y:S05]  /*09f0*/  BRA.U !UP0, `(.L_x_4) ;  /* 0x0000000108f07547 */ /* 0x000fea000b800000 */
[----:B------:R-:W-:Y:S02]  /*0a00*/  UIADD3 UR4, UPT, UPT, UR41, -0x1, URZ ;  /* 0xffffffff29047890 */ /* 0x000fe4000fffe0ff */
[----:B------:R-:W-:Y:S02]  /*0a10*/  UISETP.NE.AND UP1, UPT, UR42, URZ, UPT ;  /* 0x000000ff2a00728c */ /* 0x000fe4000bf25270 */
[----:B------:R-:W-:-:S09]  /*0a20*/  UISETP.GE.U32.AND UP0, UPT, UR4, 0x7, UPT ;  /* 0x000000070400788c */ /* 0x000fd2000bf06070 */
[----:B------:R-:W-:Y:S05]  /*0a30*/  BRA.U !UP0, `(.L_x_13) ;  /* 0x0000000108587547 */ /* 0x000fea000b800000 */
[----:B------:R-:W0:Y:S01]  /*0a40*/  LDC.64 R4, c[0x0][0x398] ;  /* 0x0000e600ff047b82 */ /* 0x000e220000000a00 */
[----:B----4-:R-:W-:-:S05]  /*0a50*/  IADD3 R7, PT, PT, R2, R9, RZ ;  /* 0x0000000902077210 */ /* 0x010fca0007ffe0ff */
[----:B0-----:R-:W-:-:S05]  /*0a60*/  IMAD.WIDE R6, R7, 0x8, R4 ;  /* 0x0000000807067825 */ /* 0x001fca00078e0204 */
[----:B------:R-:W2:Y:S01]  /*0a70*/  LDG.E.64 R10, desc[UR36][R6.64] ;  /* 0x00000024060a7981 */ /* 0x000ea2000c1e1b00 */
[----:B------:R-:W-:-:S04]  /*0a80*/  IMAD.IADD R13, R0, 0x1, R9 ;  /* 0x00000001000d7824 */ /* 0x000fc800078e0209 */
        /* <DEDUP_REMOVED lines=8> */
[----:B------:R-:W3:Y:S04]  /*0b10*/  LDG.E.64 R22, desc[UR36][R6.64+0x20] ;  /* 0x0000202406167981 */ /* 0x000ee8000c1e1b00 */
[----:B---3--:R2:W-:Y:S04]  /*0b20*/  STG.E.64 desc[UR36][R4.64+0x20], R22 ;  /* 0x0000201604007986 */ /* 0x0085e8000c101b24 */
[----:B------:R-:W3:Y:S04]  /*0b30*/  LDG.E.64 R24, desc[UR36][R6.64+0x28] ;  /* 0x0000282406187981 */ /* 0x000ee8000c1e1b00 */
[----:B---3--:R2:W-:Y:S04]  /*0b40*/  STG.E.64 desc[UR36][R4.64+0x28], R24 ;  /* 0x0000281804007986 */ /* 0x0085e8000c101b24 */
[----:B0-----:R-:W3:Y:S04]  /*0b50*/  LDG.E.64 R10, desc[UR36][R6.64+0x30] ;  /* 0x00003024060a7981 */ /* 0x001ee8000c1e1b00 */
[----:B---3--:R2:W-:Y:S04]  /*0b60*/  STG.E.64 desc[UR36][R4.64+0x30], R10 ;  /* 0x0000300a04007986 */ /* 0x0085e8000c101b24 */
[----:B-1----:R-:W3:Y:S01]  /*0b70*/  LDG.E.64 R12, desc[UR36][R6.64+0x38] ;  /* 0x00003824060c7981 */ /* 0x002ee2000c1e1b00 */
[----:B------:R-:W-:-:S03]  /*0b80*/  IADD3 R9, PT, PT, R9, 0x8, RZ ;  /* 0x0000000809097810 */ /* 0x000fc60007ffe0ff */
[----:B---3--:R2:W-:Y:S04]  /*0b90*/  STG.E.64 desc[UR36][R4.64+0x38], R12 ;  /* 0x0000380c04007986 */ /* 0x0085e8000c101b24 */
.L_x_13:
[----:B------:R-:W-:Y:S05]  /*0ba0*/  BRA.U !UP1, `(.L_x_4) ;  /* 0x0000000109847547 */ /* 0x000fea000b800000 */
[----:B------:R-:W-:Y:S02]  /*0bb0*/  UISETP.GE.U32.AND UP0, UPT, UR43, 0x3, UPT ;  /* 0x000000032b00788c */ /* 0x000fe4000bf06070 */
[----:B------:R-:W-:-:S07]  /*0bc0*/  UISETP.NE.AND UP1, UPT, UR44, URZ, UPT ;  /* 0x000000ff2c00728c */ /* 0x000fce000bf25270 */
[----:B------:R-:W-:Y:S05]  /*0bd0*/  BRA.U !UP0, `(.L_x_14) ;  /* 0x0000000108387547 */ /* 0x000fea000b800000 */
[----:B--2---:R-:W0:Y:S01]  /*0be0*/  LDC.64 R10, c[0x0][0x398] ;  /* 0x0000e600ff0a7b82 */ /* 0x004e220000000a00 */
[----:B------:R-:W-:-:S04]  /*0bf0*/  IMAD.IADD R5, R2, 0x1, R9 ;  /* 0x0000000102057824 */ /* 0x000fc800078e0209 */
[----:B0-----:R-:W-:-:S05]  /*0c00*/  IMAD.WIDE R4, R5, 0x8, R10 ;  /* 0x0000000805047825 */ /* 0x001fca00078e020a */
[----:B----4-:R-:W2:Y:S01]  /*0c10*/  LDG.E.64 R6, desc[UR36][R4.64] ;  /* 0x0000002404067981 */ /* 0x010ea2000c1e1b00 */
[----:B------:R-:W-:-:S05]  /*0c20*/  IADD3 R21, PT, PT, R0, R9, RZ ;  /* 0x0000000900157210 */ /* 0x000fca0007ffe0ff */
[----:B------:R-:W-:-:S05]  /*0c30*/  IMAD.WIDE R20, R21, 0x8, R10 ;  /* 0x0000000815147825 */ /* 0x000fca00078e020a */
[----:B--2---:R0:W-:Y:S04]  /*0c40*/  STG.E.64 desc[UR36][R20.64], R6 ;  /* 0x0000000614007986 */ /* 0x0041e8000c101b24 */
[----:B------:R-:W2:Y:S04]  /*0c50*/  LDG.E.64 R10, desc[UR36][R4.64+0x8] ;  /* 0x00000824040a7981 */ /* 0x000ea8000c1e1b00 */
[----:B--2---:R0:W-:Y:S04]  /*0c60*/  STG.E.64 desc[UR36][R20.64+0x8], R10 ;  /* 0x0000080a14007986 */ /* 0x0041e8000c101b24 */
[----:B------:R-:W2:Y:S04]  /*0c70*/  LDG.E.64 R12, desc[UR36][R4.64+0x10] ;  /* 0x00001024040c7981 */ /* 0x000ea8000c1e1b00 */
[----:B--2---:R0:W-:Y:S04]  /*0c80*/  STG.E.64 desc[UR36][R20.64+0x10], R12 ;  /* 0x0000100c14007986 */ /* 0x0041e8000c101b24 */
[----:B------:R-:W2:Y:S01]  /*0c90*/  LDG.E.64 R14, desc[UR36][R4.64+0x18] ;  /* 0x00001824040e7981 */ /* 0x000ea2000c1e1b00 */
[----:B------:R-:W-:-:S03]  /*0ca0*/  VIADD R9, R9, 0x4 ;  /* 0x0000000409097836 */ /* 0x000fc60000000000 */
[----:B--2---:R0:W-:Y:S04]  /*0cb0*/  STG.E.64 desc[UR36][R20.64+0x18], R14 ;  /* 0x0000180e14007986 */ /* 0x0041e8000c101b24 */
.L_x_14:
[----:B------:R-:W-:Y:S05]  /*0cc0*/  BRA.U !UP1, `(.L_x_4) ;  /* 0x00000001093c7547 */ /* 0x000fea000b800000 */
[----:B0-2---:R-:W0:Y:S01]  /*0cd0*/  LDC.64 R10, c[0x0][0x398] ;  /* 0x0000e600ff0a7b82 */ /* 0x005e220000000a00 */
[----:B----4-:R-:W-:-:S05]  /*0ce0*/  IADD3 R7, PT, PT, R2, R9, RZ ;  /* 0x0000000902077210 */ /* 0x010fca0007ffe0ff */
[----:B0-----:R-:W-:-:S05]  /*0cf0*/  IMAD.WIDE R6, R7, 0x8, R10 ;  /* 0x0000000807067825 */ /* 0x001fca00078e020a */
[----:B------:R-:W2:Y:S01]  /*0d00*/  LDG.E.64 R4, desc[UR36][R6.64] ;  /* 0x0000002406047981 */ /* 0x000ea2000c1e1b00 */
[----:B------:R-:W-:Y:S01]  /*0d10*/  IMAD.IADD R9, R0, 0x1, R9 ;  /* 0x0000000100097824 */ /* 0x000fe200078e0209 */
[----:B------:R-:W-:-:S03]  /*0d20*/  UISETP.NE.AND UP0, UPT, UR44, 0x1, UPT ;  /* 0x000000012c00788c */ /* 0x000fc6000bf05270 */
[----:B------:R-:W-:-:S05]  /*0d30*/  IMAD.WIDE R8, R9, 0x8, R10 ;  /* 0x0000000809087825 */ /* 0x000fca00078e020a */
[----:B--2---:R0:W-:Y:S01]  /*0d40*/  STG.E.64 desc[UR36][R8.64], R4 ;  /* 0x0000000408007986 */ /* 0x0041e2000c101b24 */
[----:B------:R-:W-:Y:S05]  /*0d50*/  BRA.U !UP0, `(.L_x_4) ;  /* 0x0000000108187547 */ /* 0x000fea000b800000 */
[----:B0-----:R-:W2:Y:S01]  /*0d60*/  LDG.E.64 R4, desc[UR36][R6.64+0x8] ;  /* 0x0000082406047981 */ /* 0x001ea2000c1e1b00 */
[----:B------:R-:W-:-:S03]  /*0d70*/  UISETP.NE.AND UP0, UPT, UR44, 0x2, UPT ;  /* 0x000000022c00788c */ /* 0x000fc6000bf05270 */
[----:B--2---:R0:W-:Y:S06]  /*0d80*/  STG.E.64 desc[UR36][R8.64+0x8], R4 ;  /* 0x0000080408007986 */ /* 0x0041ec000c101b24 */
[----:B------:R-:W-:Y:S05]  /*0d90*/  BRA.U !UP0, `(.L_x_4) ;  /* 0x0000000108087547 */ /* 0x000fea000b800000 */
[----:B0-----:R-:W2:Y:S04]  /*0da0*/  LDG.E.64 R4, desc[UR36][R6.64+0x10] ;  /* 0x0000102406047981 */ /* 0x001ea8000c1e1b00 */
[----:B--2---:R0:W-:Y:S02]  /*0db0*/  STG.E.64 desc[UR36][R8.64+0x10], R4 ;  /* 0x0000100408007986 */ /* 0x0041e4000c101b24 */
.L_x_4:
[----:B------:R-:W-:Y:S05]  /*0dc0*/  BSYNC.RECONVERGENT B0 ;  /* 0x0000000000007941 */ /* 0x000fea0003800200 */
.L_x_2:
[----:B------:R-:W5:Y:S01]  /*0dd0*/  LDCU UR4, c[0x0][0x388] ;  /* 0x00007100ff0477ac */ /* 0x000f620008000800 */
[----:B------:R-:W-:Y:S01]  /*0de0*/  BSSY.RECONVERGENT B0, `(.L_x_15) ;  /* 0x0000088000007945 */ /* 0x000fe20003800200 */
[----:B------:R-:W1:Y:S01]  /*0df0*/  LDCU UR5, c[0x0][0x384] ;  /* 0x00007080ff0577ac */ /* 0x000e620008000800 */
[----:B-----5:R-:W-:-:S04]  /*0e00*/  IADD3 R18, PT, PT, R18, UR4, RZ ;  /* 0x0000000412127c10 */ /* 0x020fc8000fffe0ff */
[----:B-1----:R-:W-:-:S13]  /*0e10*/  ISETP.NE.AND P1, PT, R18, UR5, PT ;  /* 0x0000000512007c0c */ /* 0x002fda000bf25270 */
[----:B------:R-:W-:Y:S05]  /*0e20*/  @!P1 BRA `(.L_x_16) ;  /* 0x0000000400389947 */ /* 0x000fea0003800000 */
[----:B------:R-:W-:Y:S05]  /*0e30*/  @!P0 BRA `(.L_x_17) ;  /* 0x0000000800088947 */ /* 0x000fea0003800000 */
[----:B------:R-:W-:Y:S01]  /*0e40*/  UISETP.GE.U32.AND UP0, UPT, UR40, 0x7, UPT ;  /* 0x000000072800788c */ /* 0x000fe2000bf06070 */
[----:B------:R-:W-:-:S08]  /*0e50*/  HFMA2 R0, -RZ, RZ, 0, 0 ;  /* 0x00000000ff007431 */ /* 0x000fd000000001ff */
[----:B------:R-:W-:Y:S05]  /*0e60*/  BRA.U !UP0, `(.L_x_18) ;  /* 0x0000000108747547 */ /* 0x000fea000b800000 */
[----:B------:R-:W-:Y:S01]  /*0e70*/  BSSY.RECONVERGENT B1, `(.L_x_19) ;  /* 0x000001b000017945 */ /* 0x000fe20003800200 */
[----:B------:R-:W-:-:S07]  /*0e80*/  IMAD.MOV.U32 R0, RZ, RZ, RZ ;  /* 0x000000ffff007224 */ /* 0x000fce00078e00ff */
.L_x_20:
[----:B0-2-4-:R-:W0:Y:S01]  /*0e90*/  LDC.64 R6, c[0x0][0x398] ;  /* 0x0000e600ff067b82 */ /* 0x015e220000000a00 */
[----:B------:R-:W-:-:S04]  /*0ea0*/  IADD3 R2, PT, PT, R0, R3, RZ ;  /* 0x0000000300027210 */ /* 0x000fc80007ffe0ff */
[----:B------:R-:W-:-:S05]  /*0eb0*/  LOP3.LUT R2, RZ, R2, RZ, 0x33, !PT ;  /* 0x00000002ff027212 */ /* 0x000fca00078e33ff */
[----:B---3--:R-:W-:-:S04]  /*0ec0*/  IMAD R5, R18, R3, R2 ;  /* 0x0000000312057224 */ /* 0x008fc800078e0202 */
[----:B0-----:R-:W-:-:S05]  /*0ed0*/  IMAD.WIDE R6, R5, 0x8, R6 ;  /* 0x0000000805067825 */ /* 0x001fca00078e0206 */
[----:B------:R-:W2:Y:S01]  /*0ee0*/  LDG.E.64 R8, desc[UR36][R6.64] ;  /* 0x0000002406087981 */ /* 0x000ea2000c1e1b00 */
[----:B------:R-:W-:-:S05]  /*0ef0*/  IMAD.WIDE.U32 R4, R3, 0x8, R6 ;  /* 0x0000000803047825 */ /* 0x000fca00078e0006 */
        /* <DEDUP_REMOVED lines=14> */
[----:B------:R-:W-:-:S04]  /*0fe0*/  IADD3 R0, PT, PT, R0, 0x8, RZ ;  /* 0x0000000800007810 */ /* 0x000fc80007ffe0ff */
[----:B------:R-:W-:Y:S01]  /*0ff0*/  ISETP.NE.AND P0, PT, R0, UR46, PT ;  /* 0x0000002e00007c0c */ /* 0x000fe2000bf05270 */
[----:B---3--:R2:W-:-:S12]  /*1000*/  STG.E.64 desc[UR36][R4.64+-0x38], R10 ;  /* 0xffffc80a04007986 */ /* 0x0085d8000c101b24 */
[----:B------:R-:W-:Y:S05]  /*1010*/  @P0 BRA `(.L_x_20) ;  /* 0xfffffffc009c0947 */ /* 0x000fea000383ffff */
[----:B------:R-:W-:Y:S05]  /*1020*/  BSYNC.RECONVERGENT B1 ;  /* 0x0000000000017941 */ /* 0x000fea0003800200 */
.L_x_19:
[----:B------:R-:W-:-:S07]  /*1030*/  IMAD.U32 R0, RZ, RZ, UR46 ;  /* 0x0000002eff007e24 */ /* 0x000fce000f8e00ff */
.L_x_18:
[----:B------:R-:W-:-:S09]  /*1040*/  UISETP.NE.AND UP0, UPT, UR42, URZ, UPT ;  /* 0x000000ff2a00728c */ /* 0x000fd2000bf05270 */
[----:B------:R-:W-:Y:S05]  /*1050*/  BRA.U !UP0, `(.L_x_17) ;  /* 0x0000000508807547 */ /* 0x000fea000b800000 */
[----:B------:R-:W-:Y:S02]  /*1060*/  UISETP.GE.U32.AND UP0, UPT, UR43, 0x3, UPT ;  /* 0x000000032b00788c */ /* 0x000fe4000bf06070 */
[----:B------:R-:W-:-:S07]  /*1070*/  UISETP.NE.AND UP1, UPT, UR44, URZ, UPT ;  /* 0x000000ff2c00728c */ /* 0x000fce000bf25270 */
[----:B------:R-:W-:Y:S05]  /*1080*/  BRA.U !UP0, `(.L_x_21) ;  /* 0x00000001083c7547 */ /* 0x000fea000b800000 */
[----:B0-23--:R-:W0:Y:S01]  /*1090*/  LDC.64 R4, c[0x0][0x398] ;  /* 0x0000e600ff047b82 */ /* 0x00de220000000a00 */
[----:B------:R-:W-:-:S04]  /*10a0*/  IADD3 R2, PT, PT, R0, R3, RZ ;  /* 0x0000000300027210 */ /* 0x000fc80007ffe0ff */
[----:B------:R-:W-:-:S05]  /*10b0*/  LOP3.LUT R2, RZ, R2, RZ, 0x33, !PT ;  /* 0x00000002ff027212 */ /* 0x000fca00078e33ff */
[----:B----4-:R-:W-:-:S04]  /*10c0*/  IMAD R7, R18, R3, R2 ;  /* 0x0000000312077224 */ /* 0x010fc800078e0202 */
        /* <DEDUP_REMOVED lines=8> */
[----:B------:R-:W2:Y:S01]  /*1150*/  LDG.E.64 R14, desc[UR36][R4.64+-0x18] ;  /* 0xffffe824040e7981 */ /* 0x000ea2000c1e1b00 */
[----:B------:R-:W-:-:S03]  /*1160*/  IADD3 R0, PT, PT, R0, 0x4, RZ ;  /* 0x0000000400007810 */ /* 0x000fc60007ffe0ff */
[----:B--2---:R1:W-:Y:S04]  /*1170*/  STG.E.64 desc[UR36][R8.64+-0x18], R14 ;  /* 0xffffe80e08007986 */ /* 0x0043e8000c101b24 */
.L_x_21:
[----:B------:R-:W-:Y:S05]  /*1180*/  BRA.U !UP1, `(.L_x_17) ;  /* 0x0000000509347547 */ /* 0x000fea000b800000 */
[----:B------:R-:W-:Y:S02]  /*1190*/  UISETP.NE.AND UP0, UPT, UR44, 0x1, UPT ;  /* 0x000000012c00788c */ /* 0x000fe4000bf05270 */
[----:B------:R-:W-:-:S07]  /*11a0*/  UISETP.NE.AND UP1, UPT, UR39, URZ, UPT ;  /* 0x000000ff2700728c */ /* 0x000fce000bf25270 */
[----:B------:R-:W-:Y:S05]  /*11b0*/  BRA.U !UP0, `(.L_x_22) ;  /* 0x00000001082c7547 */ /* 0x000fea000b800000 */
[----:B0-23--:R-:W0:Y:S01]  /*11c0*/  LDC.64 R4, c[0x0][0x398] ;  /* 0x0000e600ff047b82 */ /* 0x00de220000000a00 */
[----:B------:R-:W-:-:S05]  /*11d0*/  IMAD.IADD R2, R0, 0x1, R3 ;  /* 0x0000000100027824 */ /* 0x000fca00078e0203 */
[----:B------:R-:W-:-:S05]  /*11e0*/  LOP3.LUT R2, RZ, R2, RZ, 0x33, !PT ;  /* 0x00000002ff027212 */ /* 0x000fca00078e33ff */
[----:B-1----:R-:W-:-:S04]  /*11f0*/  IMAD R9, R18, R3, R2 ;  /* 0x0000000312097224 */ /* 0x002fc800078e0202 */
[----:B0-----:R-:W-:-:S05]  /*1200*/  IMAD.WIDE R8, R9, 0x8, R4 ;  /* 0x0000000809087825 */ /* 0x001fca00078e0204 */
[----:B------:R-:W2:Y:S01]  /*1210*/  LDG.E.64 R4, desc[UR36][R8.64] ;  /* 0x0000002408047981 */ /* 0x000ea2000c1e1b00 */
[----:B------:R-:W-:-:S05]  /*1220*/  IMAD.WIDE.U32 R10, R3, 0x8, R8 ;  /* 0x00000008030a7825 */ /* 0x000fca00078e0008 */
[----:B--2---:R0:W-:Y:S04]  /*1230*/  STG.E.64 desc[UR36][R10.64], R4 ;  /* 0x000000040a007986 */ /* 0x0041e8000c101b24 */
[----:B----4-:R-:W2:Y:S01]  /*1240*/  LDG.E.64 R6, desc[UR36][R8.64+-0x8] ;  /* 0xfffff82408067981 */ /* 0x010ea2000c1e1b00 */
[----:B------:R-:W-:-:S03]  /*1250*/  IADD3 R0, PT, PT, R0, 0x2, RZ ;  /* 0x0000000200007810 */ /* 0x000fc60007ffe0ff */
[----:B--2---:R0:W-:Y:S04]  /*1260*/  STG.E.64 desc[UR36][R10.64+-0x8], R6 ;  /* 0xfffff8060a007986 */ /* 0x0041e8000c101b24 */
.L_x_22:
[----:B------:R-:W-:Y:S05]  /*1270*/  BRA.U !UP1, `(.L_x_17) ;  /* 0x0000000109f87547 */ /* 0x000fea000b800000 */
[----:B0-23--:R-:W0:Y:S01]  /*1280*/  LDC.64 R4, c[0x0][0x398] ;  /* 0x0000e600ff047b82 */ /* 0x00de220000000a00 */
[----:B------:R-:W-:-:S04]  /*1290*/  IADD3 R0, PT, PT, R0, R3, RZ ;  /* 0x0000000300007210 */ /* 0x000fc80007ffe0ff */
[----:B------:R-:W-:-:S05]  /*12a0*/  LOP3.LUT R0, RZ, R0, RZ, 0x33, !PT ;  /* 0x00000000ff007212 */ /* 0x000fca00078e33ff */
[----:B-1--4-:R-:W-:-:S04]  /*12b0*/  IMAD R7, R18, R3, R0 ;  /* 0x0000000312077224 */ /* 0x012fc800078e0200 */
[----:B0-----:R-:W-:-:S05]  /*12c0*/  IMAD.WIDE R4, R7, 0x8, R4 ;  /* 0x0000000807047825 */ /* 0x001fca00078e0204 */
[----:B------:R-:W2:Y:S01]  /*12d0*/  LDG.E.64 R6, desc[UR36][R4.64] ;  /* 0x0000002404067981 */ /* 0x000ea2000c1e1b00 */
[----:B------:R-:W-:-:S05]  /*12e0*/  IMAD.WIDE.U32 R2, R3, 0x8, R4 ;  /* 0x0000000803027825 */ /* 0x000fca00078e0004 */
[----:B--2---:R0:W-:Y:S01]  /*12f0*/  STG.E.64 desc[UR36][R2.64], R6 ;  /* 0x0000000602007986 */ /* 0x0041e2000c101b24 */
[----:B------:R-:W-:Y:S05]  /*1300*/  BRA `(.L_x_17) ;  /* 0x0000000000d47947 */ /* 0x000fea0003800000 */
.L_x_16:
[----:B------:R-:W-:Y:S05]  /*1310*/  @!P0 BRA `(.L_x_17) ;  /* 0x0000000000d08947 */ /* 0x000fea0003800000 */
[----:B------:R-:W-:Y:S01]  /*1320*/  UISETP.GE.U32.AND UP0, UPT, UR40, 0x7, UPT ;  /* 0x000000072800788c */ /* 0x000fe2000bf06070 */
[----:B------:R-:W-:-:S08]  /*1330*/  IMAD.MOV.U32 R0, RZ, RZ, RZ ;  /* 0x000000ffff007224 */ /* 0x000fd000078e00ff */
[----:B------:R-:W-:Y:S05]  /*1340*/  BRA.U !UP0, `(.L_x_23) ;  /* 0x00000001084c7547 */ /* 0x000fea000b800000 */
[----:B0-2-4-:R-:W0:Y:S01]  /*1350*/  LDC.64 R6, c[0x0][0x398] ;  /* 0x0000e600ff067b82 */ /* 0x015e220000000a00 */
[----:B------:R-:W-:Y:S01]  /*1360*/  BSSY.RECONVERGENT B1, `(.L_x_24) ;  /* 0x0000010000017945 */ /* 0x000fe20003800200 */
[----:B------:R-:W-:-:S07]  /*1370*/  MOV R0, RZ ;  /* 0x000000ff00007202 */ /* 0x000fce0000000f00 */
.L_x_25:
[----:B------:R-:W-:Y:S02]  /*1380*/  LOP3.LUT R2, RZ, R0, RZ, 0x33, !PT ;  /* 0x00000000ff027212 */ /* 0x000fe400078e33ff */
[----:B------:R-:W-:-:S03]  /*1390*/  IADD3 R0, PT, PT, R0, 0x8, RZ ;  /* 0x0000000800007810 */ /* 0x000fc60007ffe0ff */
[----:B-1-3--:R-:W-:Y:S01]  /*13a0*/  IMAD R5, R3, UR38, R2 ;  /* 0x0000002603057c24 */ /* 0x00afe2000f8e0202 */
[----:B------:R-:W-:-:S03]  /*13b0*/  ISETP.NE.AND P0, PT, R0, UR46, PT ;  /* 0x0000002e00007c0c */ /* 0x000fc6000bf05270 */
[----:B0-----:R-:W-:-:S05]  /*13c0*/  IMAD.WIDE R4, R5, 0x8, R6 ;  /* 0x0000000805047825 */ /* 0x001fca00078e0206 */
        /* <DEDUP_REMOVED lines=10> */
.L_x_24:
[----:B------:R-:W-:-:S07]  /*1470*/  IMAD.U32 R0, RZ, RZ, UR46 ;  /* 0x0000002eff007e24 */ /* 0x000fce000f8e00ff */
.L_x_23:
[----:B------:R-:W-:-:S09]  /*1480*/  UISETP.NE.AND UP0, UPT, UR42, URZ, UPT ;  /* 0x000000ff2a00728c */ /* 0x000fd2000bf05270 */
[----:B------:R-:W-:Y:S05]  /*1490*/  BRA.U !UP0, `(.L_x_17) ;  /* 0x0000000108707547 */ /* 0x000fea000b800000 */
[----:B------:R-:W-:Y:S02]  /*14a0*/  UISETP.GE.U32.AND UP0, UPT, UR43, 0x3, UPT ;  /* 0x000000032b00788c */ /* 0x000fe4000bf06070 */
[----:B------:R-:W-:-:S07]  /*14b0*/  UISETP.NE.AND UP1, UPT, UR44, URZ, UPT ;  /* 0x000000ff2c00728c */ /* 0x000fce000bf25270 */
[----:B------:R-:W-:Y:S05]  /*14c0*/  BRA.U !UP0, `(.L_x_26) ;  /* 0x0000000108247547 */ /* 0x000fea000b800000 */
[----:B0123--:R-:W0:Y:S01]  /*14d0*/  LDC.64 R4, c[0x0][0x398] ;  /* 0x0000e600ff047b82 */ /* 0x00fe220000000a00 */
[----:B------:R-:W-:Y:S02]  /*14e0*/  LOP3.LUT R2, RZ, R0, RZ, 0x33, !PT ;  /* 0x00000000ff027212 */ /* 0x000fe400078e33ff */
[----:B------:R-:W-:-:S03]  /*14f0*/  IADD3 R0, PT, PT, R0, 0x4, RZ ;  /* 0x0000000400007810 */ /* 0x000fc60007ffe0ff */
[----:B----4-:R-:W-:-:S04]  /*1500*/  IMAD R7, R3, UR38, R2 ;  /* 0x0000002603077c24 */ /* 0x010fc8000f8e0202 */
[----:B0-----:R-:W-:-:S05]  /*1510*/  IMAD.WIDE R4, R7, 0x8, R4 ;  /* 0x0000000807047825 */ /* 0x001fca00078e0204 */
[----:B------:R0:W-:Y:S04]  /*1520*/  STG.E.64 desc[UR36][R4.64], RZ ;  /* 0x000000ff04007986 */ /* 0x0001e8000c101b24 */
[----:B------:R0:W-:Y:S04]  /*1530*/  STG.E.64 desc[UR36][R4.64+-0x8], RZ ;  /* 0xfffff8ff04007986 */ /* 0x0001e8000c101b24 */
[----:B------:R0:W-:Y:S04]  /*1540*/  STG.E.64 desc[UR36][R4.64+-0x10], RZ ;  /* 0xfffff0ff04007986 */ /* 0x0001e8000c101b24 */
[----:B------:R0:W-:Y:S02]  /*1550*/  STG.E.64 desc[UR36][R4.64+-0x18], RZ ;  /* 0xffffe8ff04007986 */ /* 0x0001e4000c101b24 */
.L_x_26:
[----:B------:R-:W-:Y:S05]  /*1560*/  BRA.U !UP1, `(.L_x_17) ;  /* 0x00000001093c7547 */ /* 0x000fea000b800000 */
[----:B------:R-:W-:Y:S01]  /*1570*/  ISETP.NE.AND P0, PT, RZ, UR39, PT ;  /* 0x00000027ff007c0c */ /* 0x000fe2000bf05270 */
[----:B------:R-:W-:-:S12]  /*1580*/  UISETP.NE.AND UP0, UPT, UR44, 0x1, UPT ;  /* 0x000000012c00788c */ /* 0x000fd8000bf05270 */
[----:B0-2-4-:R-:W0:Y:S01]  /*1590*/  @P0 LDC.64 R6, c[0x0][0x398] ;  /* 0x0000e600ff060b82 */ /* 0x015e220000000a00 */
[----:B------:R-:W-:Y:S05]  /*15a0*/  BRA.U !UP0, `(.L_x_27) ;  /* 0x00000001081c7547 */ /* 0x000fea000b800000 */
[----:B-1-3--:R-:W1:Y:S01]  /*15b0*/  LDC.64 R4, c[0x0][0x398] ;  /* 0x0000e600ff047b82 */ /* 0x00ae620000000a00 */
[----:B------:R-:W-:Y:S02]  /*15c0*/  LOP3.LUT R2, RZ, R0, RZ, 0x33, !PT ;  /* 0x00000000ff027212 */ /* 0x000fe400078e33ff */
[----:B------:R-:W-:-:S03]  /*15d0*/  IADD3 R0, PT, PT, R0, 0x2, RZ ;  /* 0x0000000200007810 */ /* 0x000fc60007ffe0ff */
[----:B------:R-:W-:-:S04]  /*15e0*/  IMAD R9, R3, UR38, R2 ;  /* 0x0000002603097c24 */ /* 0x000fc8000f8e0202 */
[----:B-1----:R-:W-:-:S05]  /*15f0*/  IMAD.WIDE R4, R9, 0x8, R4 ;  /* 0x0000000809047825 */ /* 0x002fca00078e0204 */
[----:B------:R2:W-:Y:S04]  /*1600*/  STG.E.64 desc[UR36][R4.64], RZ ;  /* 0x000000ff04007986 */ /* 0x0005e8000c101b24 */
[----:B------:R2:W-:Y:S02]  /*1610*/  STG.E.64 desc[UR36][R4.64+-0x8], RZ ;  /* 0xfffff8ff04007986 */ /* 0x0005e4000c101b24 */
.L_x_27:
[----:B------:R-:W-:-:S05]  /*1620*/  @P0 LOP3.LUT R0, RZ, R0, RZ, 0x33, !PT ;  /* 0x00000000ff000212 */ /* 0x000fca00078e33ff */
[----:B------:R-:W-:-:S04]  /*1630*/  @P0 IMAD R3, R3, UR38, R0 ;  /* 0x0000002603030c24 */ /* 0x000fc8000f8e0200 */
[----:B0-----:R-:W-:-:S05]  /*1640*/  @P0 IMAD.WIDE R2, R3, 0x8, R6 ;  /* 0x0000000803020825 */ /* 0x001fca00078e0206 */
[----:B------:R0:W-:Y:S02]  /*1650*/  @P0 STG.E.64 desc[UR36][R2.64], RZ ;  /* 0x000000ff02000986 */ /* 0x0001e4000c101b24 */
.L_x_17:
[----:B------:R-:W-:Y:S05]  /*1660*/  BSYNC.RECONVERGENT B0 ;  /* 0x0000000000007941 */ /* 0x000fea0003800200 */
.L_x_15:
[----:B------:R-:W-:-:S13]  /*1670*/  ISETP.NE.AND P0, PT, R19, RZ, PT ;  /* 0x000000ff1300720c */ /* 0x000fda0003f05270 */
[----:B------:R-:W-:Y:S05]  /*1680*/  @!P0 BRA `(.L_x_28) ;  /* 0xffffffe800b88947 */ /* 0x000fea000383ffff */
[----:B------:R-:W-:Y:S05]  /*1690*/  BSYNC.RECONVERGENT B6 ;  /* 0x0000000000067941 */ /* 0x000fea0003800200 */
.L_x_0:
[----:B------:R-:W-:Y:S05]  /*16a0*/  EXIT ;  /* 0x000000000000794d */ /* 0x000fea0003800000 */
.L_x_29:
[----:B------:R-:W-:-:S00]  /*16b0*/  BRA `(.L_x_29) ;  /* 0xfffffffc00fc7947 */ /* 0x000fc0000383ffff */
[----:B------:R-:W-:-:S00]  /*16c0*/  NOP ;  /* 0x0000000000007918 */ /* 0x000fc00000000000 */
        /* <DEDUP_REMOVED lines=11> */
.L_x_30:


//--------------------- .nv.shared.reserved.0     --------------------------
	.section	.nv.shared.reserved.0,"aw",@nobits
	.weak		__nv_reservedSMEM_offset_0_alias
	.size		__nv_reservedSMEM_offset_0_alias, 0, 64
	.other		__nv_reservedSMEM_offset_0_alias,@"STO_CUDA_RESERVED_SHARED STV_DEFAULT"
__nv_reservedSMEM_offset_0_alias:
	.zero		0
	.zero		64


//--------------------- .nv.constant0._Z14compute_kerneliiiidPd --------------------------
	.section	.nv.constant0._Z14compute_kerneliiiidPd,"a",@progbits
	.sectionflags	@""
	.align	4
.nv.constant0._Z14compute_kerneliiiidPd:
	.zero		928


//--------------------- SYMBOLS --------------------------

	.type		.nv.reservedSmem.offset0,@object
	.size		.nv.reservedSmem.offset0,0x4
	.type		free,@function
